//
// Generated by NVIDIA NVVM Compiler
//
// Compiler Build ID: CL-36424714
// Cuda compilation tools, release 13.0, V13.0.88
// Based on NVVM 20.0.0
//

.version 9.0
.target sm_100
.address_size 64

	// .globl	_Z15bitonicSortStepPiiii

.visible .entry _Z15bitonicSortStepPiiii(
	.param .u64 .ptr .align 1 _Z15bitonicSortStepPiiii_param_0,
	.param .u32 _Z15bitonicSortStepPiiii_param_1,
	.param .u32 _Z15bitonicSortStepPiiii_param_2,
	.param .u32 _Z15bitonicSortStepPiiii_param_3
)
{
	.reg .pred 	%p<7>;
	.reg .b32 	%r<15>;
	.reg .b64 	%rd<11>;

	ld.param.u64 	%rd6, [_Z15bitonicSortStepPiiii_param_0];
	ld.param.u32 	%r8, [_Z15bitonicSortStepPiiii_param_1];
	ld.param.u32 	%r7, [_Z15bitonicSortStepPiiii_param_2];
	ld.param.u32 	%r9, [_Z15bitonicSortStepPiiii_param_3];
	cvta.to.global.u64 	%rd1, %rd6;
	mov.u32 	%r10, %tid.x;
	mov.u32 	%r11, %ctaid.x;
	mov.u32 	%r12, %ntid.x;
	mad.lo.s32 	%r1, %r11, %r12, %r10;
	xor.b32  	%r2, %r8, %r1;
	max.s32 	%r13, %r1, %r2;
	setp.ge.s32 	%p1, %r13, %r9;
	setp.le.s32 	%p2, %r2, %r1;
	or.pred  	%p3, %p2, %p1;
	@%p3 bra 	$L__BB0_6;
	and.b32  	%r14, %r7, %r1;
	setp.ne.s32 	%p4, %r14, 0;
	@%p4 bra 	$L__BB0_4;
	mul.wide.s32 	%rd9, %r1, 4;
	add.s64 	%rd2, %rd1, %rd9;
	ld.global.u32 	%r3, [%rd2];
	mul.wide.s32 	%rd10, %r2, 4;
	add.s64 	%rd3, %rd1, %rd10;
	ld.global.u32 	%r4, [%rd3];
	setp.le.s32 	%p6, %r3, %r4;
	@%p6 bra 	$L__BB0_6;
	st.global.u32 	[%rd2], %r4;
	st.global.u32 	[%rd3], %r3;
	bra.uni 	$L__BB0_6;
$L__BB0_4:
	mul.wide.s32 	%rd7, %r1, 4;
	add.s64 	%rd4, %rd1, %rd7;
	ld.global.u32 	%r5, [%rd4];
	mul.wide.s32 	%rd8, %r2, 4;
	add.s64 	%rd5, %rd1, %rd8;
	ld.global.u32 	%r6, [%rd5];
	setp.ge.s32 	%p5, %r5, %r6;
	@%p5 bra 	$L__BB0_6;
	st.global.u32 	[%rd4], %r6;
	st.global.u32 	[%rd5], %r5;
$L__BB0_6:
	ret;

}
	// .globl	_Z11bitonicSortPii
.visible .entry _Z11bitonicSortPii(
	.param .u64 .ptr .align 1 _Z11bitonicSortPii_param_0,
	.param .u32 _Z11bitonicSortPii_param_1
)
{
	.reg .pred 	%p<9>;
	.reg .b32 	%r<20>;
	.reg .b64 	%rd<9>;

	ld.param.u64 	%rd5, [_Z11bitonicSortPii_param_0];
	ld.param.u32 	%r13, [_Z11bitonicSortPii_param_1];
	cvta.to.global.u64 	%rd1, %rd5;
	mov.u32 	%r14, %tid.x;
	mov.u32 	%r15, %ctaid.x;
	mov.u32 	%r16, %ntid.x;
	mad.lo.s32 	%r1, %r15, %r16, %r14;
	setp.lt.s32 	%p1, %r13, 2;
	@%p1 bra 	$L__BB1_12;
	mul.wide.s32 	%rd6, %r1, 4;
	add.s64 	%rd2, %rd1, %rd6;
	mov.b32 	%r18, 2;
$L__BB1_2:
	shr.s32 	%r19, %r18, 1;
	setp.lt.s32 	%p2, %r19, 1;
	@%p2 bra 	$L__BB1_11;
	and.b32  	%r4, %r18, %r1;
$L__BB1_4:
	mov.u32 	%r5, %r19;
	bar.sync 	0;
	xor.b32  	%r6, %r5, %r1;
	setp.le.s32 	%p3, %r6, %r1;
	@%p3 bra 	$L__BB1_10;
	setp.ne.s32 	%p4, %r4, 0;
	@%p4 bra 	$L__BB1_8;
	ld.global.u32 	%r7, [%rd2];
	mul.wide.s32 	%rd8, %r6, 4;
	add.s64 	%rd3, %rd1, %rd8;
	ld.global.u32 	%r8, [%rd3];
	setp.le.s32 	%p6, %r7, %r8;
	@%p6 bra 	$L__BB1_10;
	st.global.u32 	[%rd2], %r8;
	st.global.u32 	[%rd3], %r7;
	bra.uni 	$L__BB1_10;
$L__BB1_8:
	ld.global.u32 	%r9, [%rd2];
	mul.wide.s32 	%rd7, %r6, 4;
	add.s64 	%rd4, %rd1, %rd7;
	ld.global.u32 	%r10, [%rd4];
	setp.ge.s32 	%p5, %r9, %r10;
	@%p5 bra 	$L__BB1_10;
	st.global.u32 	[%rd2], %r10;
	st.global.u32 	[%rd4], %r9;
$L__BB1_10:
	shr.u32 	%r19, %r5, 1;
	setp.gt.u32 	%p7, %r5, 1;
	@%p7 bra 	$L__BB1_4;
$L__BB1_11:
	shl.b32 	%r18, %r18, 1;
	setp.le.s32 	%p8, %r18, %r13;
	@%p8 bra 	$L__BB1_2;
$L__BB1_12:
	ret;

}


// ===== COMPILED SASS (sm_100) =====

	.target	sm_100

	.elftype	@"ET_EXEC"


//--------------------- .note.nv.tkinfo           --------------------------
	.section	.note.nv.tkinfo,"",@"SHT_NOTE"
	.sectionflags	@"SHF_NOTE_NV_TKINFO"
	.tkinfo
        /*0018*/ 	.word	0x00000002
        /*0030*/ 	.string	""
        /*0030*/ 	.string	"ptxas"
        /*0030*/ 	.string	"Cuda compilation tools, release 13.0, V13.0.88"
        /*0030*/ 	.string	"Build cuda_13.0.r13.0/compiler.36424714_0"
        /*0030*/ 	.string	"-arch sm_100 -m 64 "



//--------------------- .note.nv.cuinfo           --------------------------
	.section	.note.nv.cuinfo,"",@"SHT_NOTE"
	.sectionflags	@"SHF_NOTE_NV_CUINFO"
        /*0018*/ 	.short	0x0002
        /*001a*/ 	.short	0x0064
        /*001c*/ 	.short	0x0082
	.zero		2


//--------------------- .nv.info                  --------------------------
	.section	.nv.info,"",@"SHT_CUDA_INFO"
	.align	4


	//----- nvinfo : EIATTR_REGCOUNT
	.align		4
        /*0000*/ 	.byte	0x04, 0x2f
        /*0002*/ 	.short	(.L_1 - .L_0)
	.align		4
.L_0:
        /*0004*/ 	.word	index@(_Z15bitonicSortStepPiiii)
        /*0008*/ 	.word	0x0000000a


	//----- nvinfo : EIATTR_FRAME_SIZE
	.align		4
.L_1:
        /*000c*/ 	.byte	0x04, 0x11
        /*000e*/ 	.short	(.L_3 - .L_2)
	.align		4
.L_2:
        /*0010*/ 	.word	index@(_Z15bitonicSortStepPiiii)
        /*0014*/ 	.word	0x00000000


	//----- nvinfo : EIATTR_REGCOUNT
	.align		4
.L_3:
        /*0018*/ 	.byte	0x04, 0x2f
        /*001a*/ 	.short	(.L_5 - .L_4)
	.align		4
.L_4:
        /*001c*/ 	.word	index@(_Z11bitonicSortPii)
        /*0020*/ 	.word	0x0000000e


	//----- nvinfo : EIATTR_FRAME_SIZE
	.align		4
.L_5:
        /*0024*/ 	.byte	0x04, 0x11
        /*0026*/ 	.short	(.L_7 - .L_6)
	.align		4
.L_6:
        /*0028*/ 	.word	index@(_Z11bitonicSortPii)
        /*002c*/ 	.word	0x00000000


	//----- nvinfo : EIATTR_MIN_STACK_SIZE
	.align		4
.L_7:
        /*0030*/ 	.byte	0x04, 0x12
        /*0032*/ 	.short	(.L_9 - .L_8)
	.align		4
.L_8:
        /*0034*/ 	.word	index@(_Z11bitonicSortPii)
        /*0038*/ 	.word	0x00000000


	//----- nvinfo : EIATTR_MIN_STACK_SIZE
	.align		4
.L_9:
        /*003c*/ 	.byte	0x04, 0x12
        /*003e*/ 	.short	(.L_11 - .L_10)
	.align		4
.L_10:
        /*0040*/ 	.word	index@(_Z15bitonicSortStepPiiii)
        /*0044*/ 	.word	0x00000000
.L_11:


//--------------------- .nv.compat                --------------------------
	.section	.nv.compat,"",@"SHT_CUDA_COMPAT_INFO"
	.align	4
        /*0000*/ 	.byte	0x02, 0x09, 0x00, 0x00, 0x02, 0x02, 0x01, 0x00, 0x02, 0x05, 0x05, 0x00, 0x03, 0x07, 0x01, 0x01
        /*0010*/ 	.byte	0x02, 0x03, 0x00, 0x00, 0x02, 0x06, 0x01, 0x00, 0x04, 0x0b, 0x08, 0x00, 0x09, 0x00, 0x00, 0x00
        /*0020*/ 	.byte	0x00, 0x00, 0x00, 0x00


//--------------------- .nv.info._Z11bitonicSortPii --------------------------
	.section	.nv.info._Z11bitonicSortPii,"",@"SHT_CUDA_INFO"
	.sectionflags	@""
	.align	4


	//----- nvinfo : EIATTR_CUDA_API_VERSION
	.align		4
        /*0000*/ 	.byte	0x04, 0x37
        /*0002*/ 	.short	(.L_13 - .L_12)
.L_12:
        /*0004*/ 	.word	0x00000082


	//----- nvinfo : EIATTR_KPARAM_INFO
	.align		4
.L_13:
        /*0008*/ 	.byte	0x04, 0x17
        /*000a*/ 	.short	(.L_15 - .L_14)
.L_14:
        /*000c*/ 	.word	0x00000000
        /*0010*/ 	.short	0x0001
        /*0012*/ 	.short	0x0008
        /*0014*/ 	.byte	0x00, 0xf0, 0x11, 0x00


	//----- nvinfo : EIATTR_KPARAM_INFO
	.align		4
.L_15:
        /*0018*/ 	.byte	0x04, 0x17
        /*001a*/ 	.short	(.L_17 - .L_16)
.L_16:
        /*001c*/ 	.word	0x00000000
        /*0020*/ 	.short	0x0000
        /*0022*/ 	.short	0x0000
        /*0024*/ 	.byte	0x00, 0xf5, 0x21, 0x00


	//----- nvinfo : EIATTR_SPARSE_MMA_MASK
	.align		4
.L_17:
        /*0028*/ 	.byte	0x03, 0x50
        /*002a*/ 	.short	0x0000


	//----- nvinfo : EIATTR_MAXREG_COUNT
	.align		4
        /*002c*/ 	.byte	0x03, 0x1b
        /*002e*/ 	.short	0x00ff


	//----- nvinfo : EIATTR_NUM_BARRIERS
	.align		4
        /*0030*/ 	.byte	0x02, 0x4c
        /*0032*/ 	.byte	0x01
	.zero		1


	//----- nvinfo : EIATTR_MERCURY_ISA_VERSION
	.align		4
        /*0034*/ 	.byte	0x03, 0x5f
        /*0036*/ 	.short	0x0101


	//----- nvinfo : EIATTR_VRC_CTA_INIT_COUNT
	.align		4
        /*0038*/ 	.byte	0x02, 0x4a
	.zero		1
	.zero		1


	//----- nvinfo : EIATTR_EXIT_INSTR_OFFSETS
	.align		4
        /*003c*/ 	.byte	0x04, 0x1c
        /*003e*/ 	.short	(.L_19 - .L_18)


	//   ....[0]....
.L_18:
        /*0040*/ 	.word	0x00000060


	//   ....[1]....
        /*0044*/ 	.word	0x000002e0


	//----- nvinfo : EIATTR_CRS_STACK_SIZE
	.align		4
.L_19:
        /*0048*/ 	.byte	0x04, 0x1e
        /*004a*/ 	.short	(.L_21 - .L_20)
.L_20:
        /*004c*/ 	.word	0x00000000


	//----- nvinfo : EIATTR_CBANK_PARAM_SIZE
	.align		4
.L_21:
        /*0050*/ 	.byte	0x03, 0x19
        /*0052*/ 	.short	0x000c


	//----- nvinfo : EIATTR_PARAM_CBANK
	.align		4
        /*0054*/ 	.byte	0x04, 0x0a
        /*0056*/ 	.short	(.L_23 - .L_22)
	.align		4
.L_22:
        /*0058*/ 	.word	index@(.nv.constant0._Z11bitonicSortPii)
        /*005c*/ 	.short	0x0380
        /*005e*/ 	.short	0x000c


	//----- nvinfo : EIATTR_SW_WAR
	.align		4
.L_23:
        /*0060*/ 	.byte	0x04, 0x36
        /*0062*/ 	.short	(.L_25 - .L_24)
.L_24:
        /*0064*/ 	.word	0x00000008
.L_25:


//--------------------- .nv.info._Z15bitonicSortStepPiiii --------------------------
	.section	.nv.info._Z15bitonicSortStepPiiii,"",@"SHT_CUDA_INFO"
	.sectionflags	@""
	.align	4


	//----- nvinfo : EIATTR_CUDA_API_VERSION
	.align		4
        /*0000*/ 	.byte	0x04, 0x37
        /*0002*/ 	.short	(.L_27 - .L_26)
.L_26:
        /*0004*/ 	.word	0x00000082


	//----- nvinfo : EIATTR_KPARAM_INFO
	.align		4
.L_27:
        /*0008*/ 	.byte	0x04, 0x17
        /*000a*/ 	.short	(.L_29 - .L_28)
.L_28:
        /*000c*/ 	.word	0x00000000
        /*0010*/ 	.short	0x0003
        /*0012*/ 	.short	0x0010
        /*0014*/ 	.byte	0x00, 0xf0, 0x11, 0x00


	//----- nvinfo : EIATTR_KPARAM_INFO
	.align		4
.L_29:
        /*0018*/ 	.byte	0x04, 0x17
        /*001a*/ 	.short	(.L_31 - .L_30)
.L_30:
        /*001c*/ 	.word	0x00000000
        /*0020*/ 	.short	0x0002
        /*0022*/ 	.short	0x000c
        /*0024*/ 	.byte	0x00, 0xf0, 0x11, 0x00


	//----- nvinfo : EIATTR_KPARAM_INFO
	.align		4
.L_31:
        /*0028*/ 	.byte	0x04, 0x17
        /*002a*/ 	.short	(.L_33 - .L_32)
.L_32:
        /*002c*/ 	.word	0x00000000
        /*0030*/ 	.short	0x0001
        /*0032*/ 	.short	0x0008
        /*0034*/ 	.byte	0x00, 0xf0, 0x11, 0x00


	//----- nvinfo : EIATTR_KPARAM_INFO
	.align		4
.L_33:
        /*0038*/ 	.byte	0x04, 0x17
        /*003a*/ 	.short	(.L_35 - .L_34)
.L_34:
        /*003c*/ 	.word	0x00000000
        /*0040*/ 	.short	0x0000
        /*0042*/ 	.short	0x0000
        /*0044*/ 	.byte	0x00, 0xf5, 0x21, 0x00


	//----- nvinfo : EIATTR_SPARSE_MMA_MASK
	.align		4
.L_35:
        /*0048*/ 	.byte	0x03, 0x50
        /*004a*/ 	.short	0x0000


	//----- nvinfo : EIATTR_MAXREG_COUNT
	.align		4
        /*004c*/ 	.byte	0x03, 0x1b
        /*004e*/ 	.short	0x00ff


	//----- nvinfo : EIATTR_MERCURY_ISA_VERSION
	.align		4
        /*0050*/ 	.byte	0x03, 0x5f
        /*0052*/ 	.short	0x0101


	//----- nvinfo : EIATTR_VRC_CTA_INIT_COUNT
	.align		4
        /*0054*/ 	.byte	0x02, 0x4a
	.zero		1
	.zero		1


	//----- nvinfo : EIATTR_EXIT_INSTR_OFFSETS
	.align		4
        /*0058*/ 	.byte	0x04, 0x1c
        /*005a*/ 	.short	(.L_37 - .L_36)


	//   ....[0]....
.L_36:
        /*005c*/ 	.word	0x000000b0


	//   ....[1]....
        /*0060*/ 	.word	0x00000160


	//   ....[2]....
        /*0064*/ 	.word	0x00000190


	//   ....[3]....
        /*0068*/ 	.word	0x00000200


	//   ....[4]....
        /*006c*/ 	.word	0x00000230


	//----- nvinfo : EIATTR_CRS_STACK_SIZE
	.align		4
.L_37:
        /*0070*/ 	.byte	0x04, 0x1e
        /*0072*/ 	.short	(.L_39 - .L_38)
.L_38:
        /*0074*/ 	.word	0x00000000


	//----- nvinfo : EIATTR_CBANK_PARAM_SIZE
	.align		4
.L_39:
        /*0078*/ 	.byte	0x03, 0x19
        /*007a*/ 	.short	0x0014


	//----- nvinfo : EIATTR_PARAM_CBANK
	.align		4
        /*007c*/ 	.byte	0x04, 0x0a
        /*007e*/ 	.short	(.L_41 - .L_40)
	.align		4
.L_40:
        /*0080*/ 	.word	index@(.nv.constant0._Z15bitonicSortStepPiiii)
        /*0084*/ 	.short	0x0380
        /*0086*/ 	.short	0x0014


	//----- nvinfo : EIATTR_SW_WAR
	.align		4
.L_41:
        /*0088*/ 	.byte	0x04, 0x36
        /*008a*/ 	.short	(.L_43 - .L_42)
.L_42:
        /*008c*/ 	.word	0x00000008
.L_43:


//--------------------- .nv.callgraph             --------------------------
	.section	.nv.callgraph,"",@"SHT_CUDA_CALLGRAPH"
	.align	4
	.sectionentsize	8
	.align		4
        /*0000*/ 	.word	0x00000000
	.align		4
        /*0004*/ 	.word	0xffffffff
	.align		4
        /*0008*/ 	.word	0x00000000
	.align		4
        /*000c*/ 	.word	0xfffffffe
	.align		4
        /*0010*/ 	.word	0x00000000
	.align		4
        /*0014*/ 	.word	0xfffffffd
	.align		4
        /*0018*/ 	.word	0x00000000
	.align		4
        /*001c*/ 	.word	0xfffffffc


//--------------------- .text._Z11bitonicSortPii  --------------------------
	.section	.text._Z11bitonicSortPii,"ax",@progbits
	.align	128
        .global         _Z11bitonicSortPii
        .type           _Z11bitonicSortPii,@function
        .size           _Z11bitonicSortPii,(.L_x_9 - _Z11bitonicSortPii)
        .other          _Z11bitonicSortPii,@"STO_CUDA_ENTRY STV_DEFAULT"
_Z11bitonicSortPii:
.text._Z11bitonicSortPii:
[----:B------:R-:W-:Y:S08]  /*0000*/  LDC R1, c[0x0][0x37c] ;  /* 0x0000df00ff017b82 */ /* 0x000ff00000000800 */
[----:B------:R-:W0:Y:S01]  /*0010*/  LDC R0, c[0x0][0x388] ;  /* 0x0000e200ff007b82 */ /* 0x000e220000000800 */
[----:B------:R-:W1:Y:S07]  /*0020*/  S2R R9, SR_TID.X ;  /* 0x0000000000097919 */ /* 0x000e6e0000002100 */
[----:B------:R-:W2:Y:S01]  /*0030*/  S2UR UR4, SR_CTAID.X ;  /* 0x00000000000479c3 */ /* 0x000ea20000002500 */
[----:B0-----:R-:W-:-:S07]  /*0040*/  ISETP.GE.AND P0, PT, R0, 0x2, PT ;  /* 0x000000020000780c */ /* 0x001fce0003f06270 */
[----:B------:R-:W0:Y:S06]  /*0050*/  LDC R0, c[0x0][0x360] ;  /* 0x0000d800ff007b82 */ /* 0x000e2c0000000800 */
[----:B-12---:R-:W-:Y:S05]  /*0060*/  @!P0 EXIT ;  /* 0x000000000000894d */ /* 0x006fea0003800000 */
[----:B------:R-:W1:Y:S01]  /*0070*/  LDC.64 R2, c[0x0][0x380] ;  /* 0x0000e000ff027b82 */ /* 0x000e620000000a00 */
[----:B0-----:R-:W-:Y:S01]  /*0080*/  IMAD R9, R0, UR4, R9 ;  /* 0x0000000400097c24 */ /* 0x001fe2000f8e0209 */
[----:B------:R-:W0:Y:S01]  /*0090*/  LDCU.64 UR8, c[0x0][0x358] ;  /* 0x00006b00ff0877ac */ /* 0x000e220008000a00 */
[----:B------:R-:W-:Y:S02]  /*00a0*/  UMOV UR6, 0x2 ;  /* 0x0000000200067882 */ /* 0x000fe40000000000 */
[----:B01----:R-:W-:-:S07]  /*00b0*/  IMAD.WIDE R2, R9, 0x4, R2 ;  /* 0x0000000409027825 */ /* 0x003fce00078e0202 */
.L_x_5:
[----:B------:R-:W-:-:S04]  /*00c0*/  USHF.R.S32.HI UR4, URZ, 0x1, UR6 ;  /* 0x00000001ff047899 */ /* 0x000fc80008011406 */
[----:B------:R-:W-:-:S09]  /*00d0*/  UISETP.GE.AND UP0, UPT, UR4, 0x1, UPT ;  /* 0x000000010400788c */ /* 0x000fd2000bf06270 */
[----:B012---:R-:W-:Y:S05]  /*00e0*/  BRA.U !UP0, `(.L_x_0) ;  /* 0x00000001086c7547 */ /* 0x007fea000b800000 */
[----:B------:R-:W0:Y:S02]  /*00f0*/  LDC.64 R6, c[0x0][0x380] ;  /* 0x0000e000ff067b82 */ /* 0x000e240000000a00 */
.L_x_4:
[----:B-12---:R-:W-:Y:S01]  /*0100*/  LOP3.LUT R5, R9, UR4, RZ, 0x3c, !PT ;  /* 0x0000000409057c12 */ /* 0x006fe2000f8e3cff */
[----:B------:R-:W-:Y:S03]  /*0110*/  BAR.SYNC.DEFER_BLOCKING 0x0 ;  /* 0x0000000000007b1d */ /* 0x000fe60000010000 */
[----:B------:R-:W-:-:S03]  /*0120*/  ISETP.GT.AND P0, PT, R5, R9, PT ;  /* 0x000000090500720c */ /* 0x000fc60003f04270 */
[----:B------:R-:W-:Y:S10]  /*0130*/  BSSY.RECONVERGENT B0, `(.L_x_1) ;  /* 0x0000012000007945 */ /* 0x000ff40003800200 */
[----:B------:R-:W-:Y:S05]  /*0140*/  @!P0 BRA `(.L_x_2) ;  /* 0x0000000000408947 */ /* 0x000fea0003800000 */
[----:B------:R-:W-:-:S13]  /*0150*/  LOP3.LUT P0, RZ, R9, UR6, RZ, 0xc0, !PT ;  /* 0x0000000609ff7c12 */ /* 0x000fda000f80c0ff */
[----:B------:R-:W-:Y:S05]  /*0160*/  @P0 BRA `(.L_x_3) ;  /* 0x0000000000200947 */ /* 0x000fea0003800000 */
[----:B0-----:R-:W-:Y:S01]  /*0170*/  IMAD.WIDE R4, R5, 0x4, R6 ;  /* 0x0000000405047825 */ /* 0x001fe200078e0206 */
[----:B------:R-:W2:Y:S04]  /*0180*/  LDG.E R11, desc[UR8][R2.64] ;  /* 0x00000008020b7981 */ /* 0x000ea8000c1e1900 */
[----:B------:R-:W2:Y:S02]  /*0190*/  LDG.E R0, desc[UR8][R4.64] ;  /* 0x0000000804007981 */ /* 0x000ea4000c1e1900 */
[----:B--2---:R-:W-:-:S13]  /*01a0*/  ISETP.GT.AND P0, PT, R11, R0, PT ;  /* 0x000000000b00720c */ /* 0x004fda0003f04270 */
[----:B------:R-:W-:Y:S05]  /*01b0*/  @!P0 BRA `(.L_x_2) ;  /* 0x0000000000248947 */ /* 0x000fea0003800000 */
[----:B------:R2:W-:Y:S04]  /*01c0*/  STG.E desc[UR8][R2.64], R0 ;  /* 0x0000000002007986 */ /* 0x0005e8000c101908 */
[----:B------:R2:W-:Y:S01]  /*01d0*/  STG.E desc[UR8][R4.64], R11 ;  /* 0x0000000b04007986 */ /* 0x0005e2000c101908 */
[----:B------:R-:W-:Y:S05]  /*01e0*/  BRA `(.L_x_2) ;  /* 0x0000000000187947 */ /* 0x000fea0003800000 */
.L_x_3:
[----:B0-----:R-:W-:Y:S01]  /*01f0*/  IMAD.WIDE R4, R5, 0x4, R6 ;  /* 0x0000000405047825 */ /* 0x001fe200078e0206 */
[----:B------:R-:W2:Y:S04]  /*0200*/  LDG.E R11, desc[UR8][R2.64] ;  /* 0x00000008020b7981 */ /* 0x000ea8000c1e1900 */
[----:B------:R-:W2:Y:S02]  /*0210*/  LDG.E R0, desc[UR8][R4.64] ;  /* 0x0000000804007981 */ /* 0x000ea4000c1e1900 */
[----:B--2---:R-:W-:-:S13]  /*0220*/  ISETP.GE.AND P0, PT, R11, R0, PT ;  /* 0x000000000b00720c */ /* 0x004fda0003f06270 */
[----:B------:R1:W-:Y:S04]  /*0230*/  @!P0 STG.E desc[UR8][R2.64], R0 ;  /* 0x0000000002008986 */ /* 0x0003e8000c101908 */
[----:B------:R1:W-:Y:S02]  /*0240*/  @!P0 STG.E desc[UR8][R4.64], R11 ;  /* 0x0000000b04008986 */ /* 0x0003e4000c101908 */
.L_x_2:
[----:B------:R-:W-:Y:S05]  /*0250*/  BSYNC.RECONVERGENT B0 ;  /* 0x0000000000007941 */ /* 0x000fea0003800200 */
.L_x_1:
[----:B------:R-:W-:Y:S02]  /*0260*/  UISETP.GT.U32.AND UP0, UPT, UR4, 0x1, UPT ;  /* 0x000000010400788c */ /* 0x000fe4000bf04070 */
[----:B------:R-:W-:-:S07]  /*0270*/  USHF.R.U32.HI UR5, URZ, 0x1, UR4 ;  /* 0x00000001ff057899 */ /* 0x000fce0008011604 */
[----:B------:R-:W-:Y:S01]  /*0280*/  UMOV UR4, UR5 ;  /* 0x0000000500047c82 */ /* 0x000fe20008000000 */
[----:B------:R-:W-:Y:S05]  /*0290*/  BRA.U UP0, `(.L_x_4) ;  /* 0xfffffffd00987547 */ /* 0x000fea000b83ffff */
.L_x_0:
[----:B------:R-:W3:Y:S01]  /*02a0*/  LDCU UR4, c[0x0][0x388] ;  /* 0x00007100ff0477ac */ /* 0x000ee20008000800 */
[----:B------:R-:W-:-:S04]  /*02b0*/  USHF.L.U32 UR6, UR6, 0x1, URZ ;  /* 0x0000000106067899 */ /* 0x000fc800080006ff */
[----:B---3--:R-:W-:-:S09]  /*02c0*/  UISETP.GT.AND UP0, UPT, UR6, UR4, UPT ;  /* 0x000000040600728c */ /* 0x008fd2000bf04270 */
[----:B------:R-:W-:Y:S05]  /*02d0*/  BRA.U !UP0, `(.L_x_5) ;  /* 0xfffffffd08787547 */ /* 0x000fea000b83ffff */
[----:B------:R-:W-:Y:S05]  /*02e0*/  EXIT ;  /* 0x000000000000794d */ /* 0x000fea0003800000 */
.L_x_6:
[----:B------:R-:W-:-:S00]  /*02f0*/  BRA `(.L_x_6) ;  /* 0xfffffffc00fc7947 */ /* 0x000fc0000383ffff */
[----:B------:R-:W-:-:S00]  /*0300*/  NOP ;  /* 0x0000000000007918 */ /* 0x000fc00000000000 */
[----:B------:R-:W-:-:S00]  /*0310*/  NOP ;  /* 0x0000000000007918 */ /* 0x000fc00000000000 */
[----:B------:R-:W-:-:S00]  /*0320*/  NOP ;  /* 0x0000000000007918 */ /* 0x000fc00000000000 */
[----:B------:R-:W-:-:S00]  /*0330*/  NOP ;  /* 0x0000000000007918 */ /* 0x000fc00000000000 */
[----:B------:R-:W-:-:S00]  /*0340*/  NOP ;  /* 0x0000000000007918 */ /* 0x000fc00000000000 */
[----:B------:R-:W-:-:S00]  /*0350*/  NOP ;  /* 0x0000000000007918 */ /* 0x000fc00000000000 */
[----:B------:R-:W-:-:S00]  /*0360*/  NOP ;  /* 0x0000000000007918 */ /* 0x000fc00000000000 */
[----:B------:R-:W-:-:S00]  /*0370*/  NOP ;  /* 0x0000000000007918 */ /* 0x000fc00000000000 */
.L_x_9:


//--------------------- .text._Z15bitonicSortStepPiiii --------------------------
	.section	.text._Z15bitonicSortStepPiiii,"ax",@progbits
	.align	128
        .global         _Z15bitonicSortStepPiiii
        .type           _Z15bitonicSortStepPiiii,@function
        .size           _Z15bitonicSortStepPiiii,(.L_x_10 - _Z15bitonicSortStepPiiii)
        .other          _Z15bitonicSortStepPiiii,@"STO_CUDA_ENTRY STV_DEFAULT"
_Z15bitonicSortStepPiiii:
.text._Z15bitonicSortStepPiiii:
[----:B------:R-:W-:Y:S01]  /*0000*/  LDC R1, c[0x0][0x37c] ;  /* 0x0000df00ff017b82 */ /* 0x000fe20000000800 */
[----:B------:R-:W0:Y:S07]  /*0010*/  S2R R7, SR_TID.X ;  /* 0x0000000000077919 */ /* 0x000e2e0000002100 */
[----:B------:R-:W0:Y:S01]  /*0020*/  S2UR UR4, SR_CTAID.X ;  /* 0x00000000000479c3 */ /* 0x000e220000002500 */
[----:B------:R-:W1:Y:S01]  /*0030*/  LDCU UR5, c[0x0][0x388] ;  /* 0x00007100ff0577ac */ /* 0x000e620008000800 */
[----:B------:R-:W2:Y:S06]  /*0040*/  LDCU UR6, c[0x0][0x390] ;  /* 0x00007200ff0677ac */ /* 0x000eac0008000800 */
[----:B------:R-:W0:Y:S02]  /*0050*/  LDC R0, c[0x0][0x360] ;  /* 0x0000d800ff007b82 */ /* 0x000e240000000800 */
[----:B0-----:R-:W-:-:S05]  /*0060*/  IMAD R7, R0, UR4, R7 ;  /* 0x0000000400077c24 */ /* 0x001fca000f8e0207 */
[----:B-1----:R-:W-:-:S04]  /*0070*/  LOP3.LUT R0, R7, UR5, RZ, 0x3c, !PT ;  /* 0x0000000507007c12 */ /* 0x002fc8000f8e3cff */
[----:B------:R-:W-:-:S04]  /*0080*/  VIMNMX R2, PT, PT, R7, R0, !PT ;  /* 0x0000000007027248 */ /* 0x000fc80007fe0100 */
[----:B--2---:R-:W-:-:S04]  /*0090*/  ISETP.GE.AND P0, PT, R2, UR6, PT ;  /* 0x0000000602007c0c */ /* 0x004fc8000bf06270 */
[----:B------:R-:W-:-:S13]  /*00a0*/  ISETP.LE.OR P0, PT, R0, R7, P0 ;  /* 0x000000070000720c */ /* 0x000fda0000703670 */
[----:B------:R-:W-:Y:S05]  /*00b0*/  @P0 EXIT ;  /* 0x000000000000094d */ /* 0x000fea0003800000 */
[----:B------:R-:W0:Y:S02]  /*00c0*/  LDCU UR4, c[0x0][0x38c] ;  /* 0x00007180ff0477ac */ /* 0x000e240008000800 */
[----:B0-----:R-:W-:Y:S01]  /*00d0*/  LOP3.LUT P0, RZ, R7, UR4, RZ, 0xc0, !PT ;  /* 0x0000000407ff7c12 */ /* 0x001fe2000f80c0ff */
[----:B------:R-:W0:-:S12]  /*00e0*/  LDCU.64 UR4, c[0x0][0x358] ;  /* 0x00006b00ff0477ac */ /* 0x000e180008000a00 */
[----:B------:R-:W-:Y:S05]  /*00f0*/  @P0 BRA `(.L_x_7) ;  /* 0x0000000000280947 */ /* 0x000fea0003800000 */
[----:B------:R-:W1:Y:S02]  /*0100*/  LDC.64 R4, c[0x0][0x380] ;  /* 0x0000e000ff047b82 */ /* 0x000e640000000a00 */
[----:B-1----:R-:W-:-:S04]  /*0110*/  IMAD.WIDE R2, R7, 0x4, R4 ;  /* 0x0000000407027825 */ /* 0x002fc800078e0204 */
[----:B------:R-:W-:Y:S01]  /*0120*/  IMAD.WIDE R4, R0, 0x4, R4 ;  /* 0x0000000400047825 */ /* 0x000fe200078e0204 */
[----:B0-----:R-:W2:Y:S04]  /*0130*/  LDG.E R7, desc[UR4][R2.64] ;  /* 0x0000000402077981 */ /* 0x001ea8000c1e1900 */
[----:B------:R-:W2:Y:S02]  /*0140*/  LDG.E R0, desc[UR4][R4.64] ;  /* 0x0000000404007981 */ /* 0x000ea4000c1e1900 */
[----:B--2---:R-:W-:-:S13]  /*0150*/  ISETP.GT.AND P0, PT, R7, R0, PT ;  /* 0x000000000700720c */ /* 0x004fda0003f04270 */
[----:B------:R-:W-:Y:S05]  /*0160*/  @!P0 EXIT ;  /* 0x000000000000894d */ /* 0x000fea0003800000 */
[----:B------:R-:W-:Y:S04]  /*0170*/  STG.E desc[UR4][R2.64], R0 ;  /* 0x0000000002007986 */ /* 0x000fe8000c101904 */
[----:B------:R-:W-:Y:S01]  /*0180*/  STG.E desc[UR4][R4.64], R7 ;  /* 0x0000000704007986 */ /* 0x000fe2000c101904 */
[----:B------:R-:W-:Y:S05]  /*0190*/  EXIT ;  /* 0x000000000000794d */ /* 0x000fea0003800000 */
.L_x_7:
[----:B------:R-:W1:Y:S02]  /*01a0*/  LDC.64 R2, c[0x0][0x380] ;  /* 0x0000e000ff027b82 */ /* 0x000e640000000a00 */
[----:B-1----:R-:W-:-:S04]  /*01b0*/  IMAD.WIDE R4, R7, 0x4, R2 ;  /* 0x0000000407047825 */ /* 0x002fc800078e0202 */
[----:B------:R-:W-:Y:S01]  /*01c0*/  IMAD.WIDE R2, R0, 0x4, R2 ;  /* 0x0000000400027825 */ /* 0x000fe200078e0202 */
[----:B0-----:R-:W2:Y:S04]  /*01d0*/  LDG.E R7, desc[UR4][R4.64] ;  /* 0x0000000404077981 */ /* 0x001ea8000c1e1900 */
[----:B------:R-:W2:Y:S02]  /*01e0*/  LDG.E R0, desc[UR4][R2.64] ;  /* 0x0000000402007981 */ /* 0x000ea4000c1e1900 */
[----:B--2---:R-:W-:-:S13]  /*01f0*/  ISETP.GE.AND P0, PT, R7, R0, PT ;  /* 0x000000000700720c */ /* 0x004fda0003f06270 */
[----:B------:R-:W-:Y:S05]  /*0200*/  @P0 EXIT ;  /* 0x000000000000094d */ /* 0x000fea0003800000 */
[----:B------:R-:W-:Y:S04]  /*0210*/  STG.E desc[UR4][R4.64], R0 ;  /* 0x0000000004007986 */ /* 0x000fe8000c101904 */
[----:B------:R-:W-:Y:S01]  /*0220*/  STG.E desc[UR4][R2.64], R7 ;  /* 0x0000000702007986 */ /* 0x000fe2000c101904 */
[----:B------:R-:W-:Y:S05]  /*0230*/  EXIT ;  /* 0x000000000000794d */ /* 0x000fea0003800000 */
.L_x_8:
        /* <DEDUP_REMOVED lines=12> */
.L_x_10:


//--------------------- .nv.shared.reserved.0     --------------------------
	.section	.nv.shared.reserved.0,"aw",@nobits
	.weak		__nv_reservedSMEM_offset_0_alias
	.size		__nv_reservedSMEM_offset_0_alias, 0, 64
	.other		__nv_reservedSMEM_offset_0_alias,@"STO_CUDA_RESERVED_SHARED STV_DEFAULT"
__nv_reservedSMEM_offset_0_alias:
	.zero		0
	.zero		64


//--------------------- .nv.constant0._Z11bitonicSortPii --------------------------
	.section	.nv.constant0._Z11bitonicSortPii,"a",@progbits
	.sectionflags	@""
	.align	4
.nv.constant0._Z11bitonicSortPii:
	.zero		908


//--------------------- .nv.constant0._Z15bitonicSortStepPiiii --------------------------
	.section	.nv.constant0._Z15bitonicSortStepPiiii,"a",@progbits
	.sectionflags	@""
	.align	4
.nv.constant0._Z15bitonicSortStepPiiii:
	.zero		916


//--------------------- SYMBOLS --------------------------

	.type		.nv.reservedSmem.offset0,@object
	.size		.nv.reservedSmem.offset0,0x4
